//
// Generated by NVIDIA NVVM Compiler
//
// Compiler Build ID: CL-36424714
// Cuda compilation tools, release 13.0, V13.0.88
// Based on NVVM 20.0.0
//

.version 9.0
.target sm_100
.address_size 64

	// .globl	_Z17demonstrateTilingv

.visible .entry _Z17demonstrateTilingv()
{


	ret;

}


// ===== COMPILED SASS (sm_100) =====

	.target	sm_100

	.elftype	@"ET_EXEC"


//--------------------- .note.nv.tkinfo           --------------------------
	.section	.note.nv.tkinfo,"",@"SHT_NOTE"
	.sectionflags	@"SHF_NOTE_NV_TKINFO"
	.tkinfo
        /*0018*/ 	.word	0x00000002
        /*0030*/ 	.string	""
        /*0030*/ 	.string	"ptxas"
        /*0030*/ 	.string	"Cuda compilation tools, release 13.0, V13.0.88"
        /*0030*/ 	.string	"Build cuda_13.0.r13.0/compiler.36424714_0"
        /*0030*/ 	.string	"-arch sm_100 -m 64 "



//--------------------- .note.nv.cuinfo           --------------------------
	.section	.note.nv.cuinfo,"",@"SHT_NOTE"
	.sectionflags	@"SHF_NOTE_NV_CUINFO"
        /*0018*/ 	.short	0x0002
        /*001a*/ 	.short	0x0064
        /*001c*/ 	.short	0x0082
	.zero		2


//--------------------- .nv.info                  --------------------------
	.section	.nv.info,"",@"SHT_CUDA_INFO"
	.align	4


	//----- nvinfo : EIATTR_REGCOUNT
	.align		4
        /*0000*/ 	.byte	0x04, 0x2f
        /*0002*/ 	.short	(.L_1 - .L_0)
	.align		4
.L_0:
        /*0004*/ 	.word	index@(_Z17demonstrateTilingv)
        /*0008*/ 	.word	0x00000004


	//----- nvinfo : EIATTR_FRAME_SIZE
	.align		4
.L_1:
        /*000c*/ 	.byte	0x04, 0x11
        /*000e*/ 	.short	(.L_3 - .L_2)
	.align		4
.L_2:
        /*0010*/ 	.word	index@(_Z17demonstrateTilingv)
        /*0014*/ 	.word	0x00000000


	//----- nvinfo : EIATTR_MIN_STACK_SIZE
	.align		4
.L_3:
        /*0018*/ 	.byte	0x04, 0x12
        /*001a*/ 	.short	(.L_5 - .L_4)
	.align		4
.L_4:
        /*001c*/ 	.word	index@(_Z17demonstrateTilingv)
        /*0020*/ 	.word	0x00000000
.L_5:


//--------------------- .nv.compat                --------------------------
	.section	.nv.compat,"",@"SHT_CUDA_COMPAT_INFO"
	.align	4
        /*0000*/ 	.byte	0x02, 0x09, 0x00, 0x00, 0x02, 0x02, 0x01, 0x00, 0x02, 0x05, 0x05, 0x00, 0x03, 0x07, 0x01, 0x01
        /*0010*/ 	.byte	0x02, 0x03, 0x00, 0x00, 0x02, 0x06, 0x01, 0x00, 0x04, 0x0b, 0x08, 0x00, 0x09, 0x00, 0x00, 0x00
        /*0020*/ 	.byte	0x00, 0x00, 0x00, 0x00


//--------------------- .nv.info._Z17demonstrateTilingv --------------------------
	.section	.nv.info._Z17demonstrateTilingv,"",@"SHT_CUDA_INFO"
	.sectionflags	@""
	.align	4


	//----- nvinfo : EIATTR_CUDA_API_VERSION
	.align		4
        /*0000*/ 	.byte	0x04, 0x37
        /*0002*/ 	.short	(.L_7 - .L_6)
.L_6:
        /*0004*/ 	.word	0x00000082


	//----- nvinfo : EIATTR_SPARSE_MMA_MASK
	.align		4
.L_7:
        /*0008*/ 	.byte	0x03, 0x50
        /*000a*/ 	.short	0x0000


	//----- nvinfo : EIATTR_MAXREG_COUNT
	.align		4
        /*000c*/ 	.byte	0x03, 0x1b
        /*000e*/ 	.short	0x00ff


	//----- nvinfo : EIATTR_MERCURY_ISA_VERSION
	.align		4
        /*0010*/ 	.byte	0x03, 0x5f
        /*0012*/ 	.short	0x0101


	//----- nvinfo : EIATTR_VRC_CTA_INIT_COUNT
	.align		4
        /*0014*/ 	.byte	0x02, 0x4a
	.zero		1
	.zero		1


	//----- nvinfo : EIATTR_EXIT_INSTR_OFFSETS
	.align		4
        /*0018*/ 	.byte	0x04, 0x1c
        /*001a*/ 	.short	(.L_9 - .L_8)


	//   ....[0]....
.L_8:
        /*001c*/ 	.word	0x00000010


	//----- nvinfo : EIATTR_SW_WAR
	.align		4
.L_9:
        /*0020*/ 	.byte	0x04, 0x36
        /*0022*/ 	.short	(.L_11 - .L_10)
.L_10:
        /*0024*/ 	.word	0x00000008
.L_11:


//--------------------- .nv.callgraph             --------------------------
	.section	.nv.callgraph,"",@"SHT_CUDA_CALLGRAPH"
	.align	4
	.sectionentsize	8
	.align		4
        /*0000*/ 	.word	0x00000000
	.align		4
        /*0004*/ 	.word	0xffffffff
	.align		4
        /*0008*/ 	.word	0x00000000
	.align		4
        /*000c*/ 	.word	0xfffffffe
	.align		4
        /*0010*/ 	.word	0x00000000
	.align		4
        /*0014*/ 	.word	0xfffffffd
	.align		4
        /*0018*/ 	.word	0x00000000
	.align		4
        /*001c*/ 	.word	0xfffffffc


//--------------------- .text._Z17demonstrateTilingv --------------------------
	.section	.text._Z17demonstrateTilingv,"ax",@progbits
	.align	128
        .global         _Z17demonstrateTilingv
        .type           _Z17demonstrateTilingv,@function
        .size           _Z17demonstrateTilingv,(.L_x_1 - _Z17demonstrateTilingv)
        .other          _Z17demonstrateTilingv,@"STO_CUDA_ENTRY STV_DEFAULT"
_Z17demonstrateTilingv:
.text._Z17demonstrateTilingv:
[----:B------:R-:W-:Y:S01]  /*0000*/  LDC R1, c[0x0][0x37c] ;  /* 0x0000df00ff017b82 */ /* 0x000fe20000000800 */
[----:B------:R-:W-:Y:S05]  /*0010*/  EXIT ;  /* 0x000000000000794d */ /* 0x000fea0003800000 */
.L_x_0:
[----:B------:R-:W-:-:S00]  /*0020*/  BRA `(.L_x_0) ;  /* 0xfffffffc00fc7947 */ /* 0x000fc0000383ffff */
[----:B------:R-:W-:-:S00]  /*0030*/  NOP ;  /* 0x0000000000007918 */ /* 0x000fc00000000000 */
        /* <DEDUP_REMOVED lines=12> */
.L_x_1:


//--------------------- .nv.shared.reserved.0     --------------------------
	.section	.nv.shared.reserved.0,"aw",@nobits
	.weak		__nv_reservedSMEM_offset_0_alias
	.size		__nv_reservedSMEM_offset_0_alias, 0, 64
	.other		__nv_reservedSMEM_offset_0_alias,@"STO_CUDA_RESERVED_SHARED STV_DEFAULT"
__nv_reservedSMEM_offset_0_alias:
	.zero		0
	.zero		64


//--------------------- .nv.constant0._Z17demonstrateTilingv --------------------------
	.section	.nv.constant0._Z17demonstrateTilingv,"a",@progbits
	.sectionflags	@""
	.align	4
.nv.constant0._Z17demonstrateTilingv:
	.zero		896


//--------------------- SYMBOLS --------------------------

	.type		.nv.reservedSmem.offset0,@object
	.size		.nv.reservedSmem.offset0,0x4
